//
// Generated by NVIDIA NVVM Compiler
//
// Compiler Build ID: CL-36424714
// Cuda compilation tools, release 13.0, V13.0.88
// Based on NVVM 20.0.0
//

.version 9.0
.target sm_100
.address_size 64

	// .globl	_Z12escalaGrisesPhS_ii

.visible .entry _Z12escalaGrisesPhS_ii(
	.param .u64 .ptr .align 1 _Z12escalaGrisesPhS_ii_param_0,
	.param .u64 .ptr .align 1 _Z12escalaGrisesPhS_ii_param_1,
	.param .u32 _Z12escalaGrisesPhS_ii_param_2,
	.param .u32 _Z12escalaGrisesPhS_ii_param_3
)
{
	.reg .pred 	%p<4>;
	.reg .b16 	%rs<4>;
	.reg .b32 	%r<16>;
	.reg .b32 	%f<5>;
	.reg .b64 	%rd<9>;
	.reg .b64 	%fd<4>;

	ld.param.u64 	%rd1, [_Z12escalaGrisesPhS_ii_param_0];
	ld.param.u64 	%rd2, [_Z12escalaGrisesPhS_ii_param_1];
	ld.param.u32 	%r4, [_Z12escalaGrisesPhS_ii_param_2];
	ld.param.u32 	%r3, [_Z12escalaGrisesPhS_ii_param_3];
	mov.u32 	%r6, %tid.x;
	mov.u32 	%r7, %ctaid.x;
	mov.u32 	%r8, %ntid.x;
	mad.lo.s32 	%r1, %r7, %r8, %r6;
	mov.u32 	%r9, %tid.y;
	mov.u32 	%r10, %ctaid.y;
	mov.u32 	%r11, %ntid.y;
	mad.lo.s32 	%r12, %r10, %r11, %r9;
	setp.ge.s32 	%p1, %r1, %r3;
	setp.ge.s32 	%p2, %r12, %r4;
	or.pred  	%p3, %p1, %p2;
	@%p3 bra 	$L__BB0_2;
	cvta.to.global.u64 	%rd3, %rd1;
	cvta.to.global.u64 	%rd4, %rd2;
	mad.lo.s32 	%r13, %r3, %r12, %r1;
	mul.lo.s32 	%r14, %r13, 3;
	cvt.s64.s32 	%rd5, %r14;
	add.s64 	%rd6, %rd3, %rd5;
	ld.global.u8 	%rs1, [%rd6+2];
	ld.global.u8 	%rs2, [%rd6+1];
	ld.global.u8 	%rs3, [%rd6];
	cvt.rn.f32.u16 	%f1, %rs1;
	cvt.rn.f32.u16 	%f2, %rs2;
	mul.f32 	%f3, %f2, 0f3F35C28F;
	fma.rn.f32 	%f4, %f1, 0f3E570A3D, %f3;
	cvt.f64.f32 	%fd1, %f4;
	cvt.rn.f64.u16 	%fd2, %rs3;
	fma.rn.f64 	%fd3, %fd2, 0d3FB1EB851EB851EC, %fd1;
	cvt.rzi.u32.f64 	%r15, %fd3;
	cvt.s64.s32 	%rd7, %r13;
	add.s64 	%rd8, %rd4, %rd7;
	st.global.u8 	[%rd8], %r15;
$L__BB0_2:
	ret;

}


// ===== COMPILED SASS (sm_100) =====

	.target	sm_100

	.elftype	@"ET_EXEC"


//--------------------- .note.nv.tkinfo           --------------------------
	.section	.note.nv.tkinfo,"",@"SHT_NOTE"
	.sectionflags	@"SHF_NOTE_NV_TKINFO"
	.tkinfo
        /*0018*/ 	.word	0x00000002
        /*0030*/ 	.string	""
        /*0030*/ 	.string	"ptxas"
        /*0030*/ 	.string	"Cuda compilation tools, release 13.0, V13.0.88"
        /*0030*/ 	.string	"Build cuda_13.0.r13.0/compiler.36424714_0"
        /*0030*/ 	.string	"-arch sm_100 -m 64 "



//--------------------- .note.nv.cuinfo           --------------------------
	.section	.note.nv.cuinfo,"",@"SHT_NOTE"
	.sectionflags	@"SHF_NOTE_NV_CUINFO"
        /*0018*/ 	.short	0x0002
        /*001a*/ 	.short	0x0064
        /*001c*/ 	.short	0x0082
	.zero		2


//--------------------- .nv.info                  --------------------------
	.section	.nv.info,"",@"SHT_CUDA_INFO"
	.align	4


	//----- nvinfo : EIATTR_REGCOUNT
	.align		4
        /*0000*/ 	.byte	0x04, 0x2f
        /*0002*/ 	.short	(.L_1 - .L_0)
	.align		4
.L_0:
        /*0004*/ 	.word	index@(_Z12escalaGrisesPhS_ii)
        /*0008*/ 	.word	0x0000000c


	//----- nvinfo : EIATTR_FRAME_SIZE
	.align		4
.L_1:
        /*000c*/ 	.byte	0x04, 0x11
        /*000e*/ 	.short	(.L_3 - .L_2)
	.align		4
.L_2:
        /*0010*/ 	.word	index@(_Z12escalaGrisesPhS_ii)
        /*0014*/ 	.word	0x00000000


	//----- nvinfo : EIATTR_MIN_STACK_SIZE
	.align		4
.L_3:
        /*0018*/ 	.byte	0x04, 0x12
        /*001a*/ 	.short	(.L_5 - .L_4)
	.align		4
.L_4:
        /*001c*/ 	.word	index@(_Z12escalaGrisesPhS_ii)
        /*0020*/ 	.word	0x00000000
.L_5:


//--------------------- .nv.compat                --------------------------
	.section	.nv.compat,"",@"SHT_CUDA_COMPAT_INFO"
	.align	4
        /*0000*/ 	.byte	0x02, 0x09, 0x00, 0x00, 0x02, 0x02, 0x01, 0x00, 0x02, 0x05, 0x05, 0x00, 0x03, 0x07, 0x01, 0x01
        /*0010*/ 	.byte	0x02, 0x03, 0x00, 0x00, 0x02, 0x06, 0x01, 0x00, 0x04, 0x0b, 0x08, 0x00, 0x01, 0x00, 0x00, 0x00
        /*0020*/ 	.byte	0x00, 0x00, 0x00, 0x00


//--------------------- .nv.info._Z12escalaGrisesPhS_ii --------------------------
	.section	.nv.info._Z12escalaGrisesPhS_ii,"",@"SHT_CUDA_INFO"
	.sectionflags	@""
	.align	4


	//----- nvinfo : EIATTR_CUDA_API_VERSION
	.align		4
        /*0000*/ 	.byte	0x04, 0x37
        /*0002*/ 	.short	(.L_7 - .L_6)
.L_6:
        /*0004*/ 	.word	0x00000082


	//----- nvinfo : EIATTR_KPARAM_INFO
	.align		4
.L_7:
        /*0008*/ 	.byte	0x04, 0x17
        /*000a*/ 	.short	(.L_9 - .L_8)
.L_8:
        /*000c*/ 	.word	0x00000000
        /*0010*/ 	.short	0x0003
        /*0012*/ 	.short	0x0014
        /*0014*/ 	.byte	0x00, 0xf0, 0x11, 0x00


	//----- nvinfo : EIATTR_KPARAM_INFO
	.align		4
.L_9:
        /*0018*/ 	.byte	0x04, 0x17
        /*001a*/ 	.short	(.L_11 - .L_10)
.L_10:
        /*001c*/ 	.word	0x00000000
        /*0020*/ 	.short	0x0002
        /*0022*/ 	.short	0x0010
        /*0024*/ 	.byte	0x00, 0xf0, 0x11, 0x00


	//----- nvinfo : EIATTR_KPARAM_INFO
	.align		4
.L_11:
        /*0028*/ 	.byte	0x04, 0x17
        /*002a*/ 	.short	(.L_13 - .L_12)
.L_12:
        /*002c*/ 	.word	0x00000000
        /*0030*/ 	.short	0x0001
        /*0032*/ 	.short	0x0008
        /*0034*/ 	.byte	0x00, 0xf5, 0x21, 0x00


	//----- nvinfo : EIATTR_KPARAM_INFO
	.align		4
.L_13:
        /*0038*/ 	.byte	0x04, 0x17
        /*003a*/ 	.short	(.L_15 - .L_14)
.L_14:
        /*003c*/ 	.word	0x00000000
        /*0040*/ 	.short	0x0000
        /*0042*/ 	.short	0x0000
        /*0044*/ 	.byte	0x00, 0xf5, 0x21, 0x00


	//----- nvinfo : EIATTR_SPARSE_MMA_MASK
	.align		4
.L_15:
        /*0048*/ 	.byte	0x03, 0x50
        /*004a*/ 	.short	0x0000


	//----- nvinfo : EIATTR_MAXREG_COUNT
	.align		4
        /*004c*/ 	.byte	0x03, 0x1b
        /*004e*/ 	.short	0x00ff


	//----- nvinfo : EIATTR_MERCURY_ISA_VERSION
	.align		4
        /*0050*/ 	.byte	0x03, 0x5f
        /*0052*/ 	.short	0x0101


	//----- nvinfo : EIATTR_VRC_CTA_INIT_COUNT
	.align		4
        /*0054*/ 	.byte	0x02, 0x4a
	.zero		1
	.zero		1


	//----- nvinfo : EIATTR_EXIT_INSTR_OFFSETS
	.align		4
        /*0058*/ 	.byte	0x04, 0x1c
        /*005a*/ 	.short	(.L_17 - .L_16)


	//   ....[0]....
.L_16:
        /*005c*/ 	.word	0x000000c0


	//   ....[1]....
        /*0060*/ 	.word	0x00000230


	//----- nvinfo : EIATTR_CBANK_PARAM_SIZE
	.align		4
.L_17:
        /*0064*/ 	.byte	0x03, 0x19
        /*0066*/ 	.short	0x0018


	//----- nvinfo : EIATTR_PARAM_CBANK
	.align		4
        /*0068*/ 	.byte	0x04, 0x0a
        /*006a*/ 	.short	(.L_19 - .L_18)
	.align		4
.L_18:
        /*006c*/ 	.word	index@(.nv.constant0._Z12escalaGrisesPhS_ii)
        /*0070*/ 	.short	0x0380
        /*0072*/ 	.short	0x0018


	//----- nvinfo : EIATTR_SW_WAR
	.align		4
.L_19:
        /*0074*/ 	.byte	0x04, 0x36
        /*0076*/ 	.short	(.L_21 - .L_20)
.L_20:
        /*0078*/ 	.word	0x00000008
.L_21:


//--------------------- .nv.callgraph             --------------------------
	.section	.nv.callgraph,"",@"SHT_CUDA_CALLGRAPH"
	.align	4
	.sectionentsize	8
	.align		4
        /*0000*/ 	.word	0x00000000
	.align		4
        /*0004*/ 	.word	0xffffffff
	.align		4
        /*0008*/ 	.word	0x00000000
	.align		4
        /*000c*/ 	.word	0xfffffffe
	.align		4
        /*0010*/ 	.word	0x00000000
	.align		4
        /*0014*/ 	.word	0xfffffffd
	.align		4
        /*0018*/ 	.word	0x00000000
	.align		4
        /*001c*/ 	.word	0xfffffffc


//--------------------- .text._Z12escalaGrisesPhS_ii --------------------------
	.section	.text._Z12escalaGrisesPhS_ii,"ax",@progbits
	.align	128
        .global         _Z12escalaGrisesPhS_ii
        .type           _Z12escalaGrisesPhS_ii,@function
        .size           _Z12escalaGrisesPhS_ii,(.L_x_1 - _Z12escalaGrisesPhS_ii)
        .other          _Z12escalaGrisesPhS_ii,@"STO_CUDA_ENTRY STV_DEFAULT"
_Z12escalaGrisesPhS_ii:
.text._Z12escalaGrisesPhS_ii:
[----:B------:R-:W-:Y:S01]  /*0000*/  LDC R1, c[0x0][0x37c] ;  /* 0x0000df00ff017b82 */ /* 0x000fe20000000800 */
[----:B------:R-:W0:Y:S07]  /*0010*/  S2R R3, SR_TID.Y ;  /* 0x0000000000037919 */ /* 0x000e2e0000002200 */
[----:B------:R-:W1:Y:S01]  /*0020*/  LDC R5, c[0x0][0x360] ;  /* 0x0000d800ff057b82 */ /* 0x000e620000000800 */
[----:B------:R-:W2:Y:S01]  /*0030*/  LDCU.64 UR6, c[0x0][0x390] ;  /* 0x00007200ff0677ac */ /* 0x000ea20008000a00 */
[----:B------:R-:W1:Y:S06]  /*0040*/  S2R R0, SR_TID.X ;  /* 0x0000000000007919 */ /* 0x000e6c0000002100 */
[----:B------:R-:W0:Y:S08]  /*0050*/  S2UR UR5, SR_CTAID.Y ;  /* 0x00000000000579c3 */ /* 0x000e300000002600 */
[----:B------:R-:W0:Y:S08]  /*0060*/  LDC R2, c[0x0][0x364] ;  /* 0x0000d900ff027b82 */ /* 0x000e300000000800 */
[----:B------:R-:W1:Y:S01]  /*0070*/  S2UR UR4, SR_CTAID.X ;  /* 0x00000000000479c3 */ /* 0x000e620000002500 */
[----:B0-----:R-:W-:-:S05]  /*0080*/  IMAD R3, R2, UR5, R3 ;  /* 0x0000000502037c24 */ /* 0x001fca000f8e0203 */
[----:B--2---:R-:W-:Y:S01]  /*0090*/  ISETP.GE.AND P0, PT, R3, UR6, PT ;  /* 0x0000000603007c0c */ /* 0x004fe2000bf06270 */
[----:B-1----:R-:W-:-:S05]  /*00a0*/  IMAD R0, R5, UR4, R0 ;  /* 0x0000000405007c24 */ /* 0x002fca000f8e0200 */
[----:B------:R-:W-:-:S13]  /*00b0*/  ISETP.GE.OR P0, PT, R0, UR7, P0 ;  /* 0x0000000700007c0c */ /* 0x000fda0008706670 */
[----:B------:R-:W-:Y:S05]  /*00c0*/  @P0 EXIT ;  /* 0x000000000000094d */ /* 0x000fea0003800000 */
[----:B------:R-:W0:Y:S01]  /*00d0*/  LDCU.128 UR8, c[0x0][0x380] ;  /* 0x00007000ff0877ac */ /* 0x000e220008000c00 */
[----:B------:R-:W-:Y:S01]  /*00e0*/  IMAD R0, R3, UR7, R0 ;  /* 0x0000000703007c24 */ /* 0x000fe2000f8e0200 */
[----:B------:R-:W1:Y:S03]  /*00f0*/  LDCU.64 UR4, c[0x0][0x358] ;  /* 0x00006b00ff0477ac */ /* 0x000e660008000a00 */
[----:B------:R-:W-:-:S05]  /*0100*/  IMAD R3, R0, 0x3, RZ ;  /* 0x0000000300037824 */ /* 0x000fca00078e02ff */
[----:B0-----:R-:W-:-:S04]  /*0110*/  IADD3 R2, P0, PT, R3, UR8, RZ ;  /* 0x0000000803027c10 */ /* 0x001fc8000ff1e0ff */
[----:B------:R-:W-:-:S05]  /*0120*/  LEA.HI.X.SX32 R3, R3, UR9, 0x1, P0 ;  /* 0x0000000903037c11 */ /* 0x000fca00080f0eff */
[----:B-1----:R-:W2:Y:S04]  /*0130*/  LDG.E.U8 R5, desc[UR4][R2.64+0x1] ;  /* 0x0000010402057981 */ /* 0x002ea8000c1e1100 */
[----:B------:R-:W3:Y:S04]  /*0140*/  LDG.E.U8 R4, desc[UR4][R2.64+0x2] ;  /* 0x0000020402047981 */ /* 0x000ee8000c1e1100 */
[----:B------:R-:W4:Y:S01]  /*0150*/  LDG.E.U8 R8, desc[UR4][R2.64] ;  /* 0x0000000402087981 */ /* 0x000f22000c1e1100 */
[----:B------:R-:W-:Y:S01]  /*0160*/  UMOV UR8, 0x1eb851ec ;  /* 0x1eb851ec00087882 */ /* 0x000fe20000000000 */
[----:B------:R-:W-:Y:S01]  /*0170*/  UMOV UR9, 0x3fb1eb85 ;  /* 0x3fb1eb8500097882 */ /* 0x000fe20000000000 */
[----:B--2---:R-:W-:-:S02]  /*0180*/  I2FP.F32.U32 R5, R5 ;  /* 0x0000000500057245 */ /* 0x004fc40000201000 */
[----:B---3--:R-:W-:-:S03]  /*0190*/  I2FP.F32.U32 R4, R4 ;  /* 0x0000000400047245 */ /* 0x008fc60000201000 */
[----:B------:R-:W-:Y:S01]  /*01a0*/  FMUL R5, R5, 0.70999997854232788086 ;  /* 0x3f35c28f05057820 */ /* 0x000fe20000400000 */
[----:B----4-:R-:W-:Y:S03]  /*01b0*/  I2F.F64.U16 R6, R8 ;  /* 0x0000000800067312 */ /* 0x010fe60000101800 */
[----:B------:R-:W-:-:S05]  /*01c0*/  FFMA R9, R4, 0.20999999344348907471, R5 ;  /* 0x3e570a3d04097823 */ /* 0x000fca0000000005 */
[----:B------:R-:W0:Y:S02]  /*01d0*/  F2F.F64.F32 R4, R9 ;  /* 0x0000000900047310 */ /* 0x000e240000201800 */
[----:B0-----:R-:W-:Y:S01]  /*01e0*/  DFMA R4, R6, UR8, R4 ;  /* 0x0000000806047c2b */ /* 0x001fe20008000004 */
[----:B------:R-:W-:-:S04]  /*01f0*/  IADD3 R6, P0, PT, R0, UR10, RZ ;  /* 0x0000000a00067c10 */ /* 0x000fc8000ff1e0ff */
[----:B------:R-:W-:-:S05]  /*0200*/  LEA.HI.X.SX32 R7, R0, UR11, 0x1, P0 ;  /* 0x0000000b00077c11 */ /* 0x000fca00080f0eff */
[----:B------:R-:W0:Y:S02]  /*0210*/  F2I.U32.F64.TRUNC R5, R4 ;  /* 0x0000000400057311 */ /* 0x000e24000030d000 */
[----:B0-----:R-:W-:Y:S01]  /*0220*/  STG.E.U8 desc[UR4][R6.64], R5 ;  /* 0x0000000506007986 */ /* 0x001fe2000c101104 */
[----:B------:R-:W-:Y:S05]  /*0230*/  EXIT ;  /* 0x000000000000794d */ /* 0x000fea0003800000 */
.L_x_0:
[----:B------:R-:W-:-:S00]  /*0240*/  BRA `(.L_x_0) ;  /* 0xfffffffc00fc7947 */ /* 0x000fc0000383ffff */
[----:B------:R-:W-:-:S00]  /*0250*/  NOP ;  /* 0x0000000000007918 */ /* 0x000fc00000000000 */
        /* <DEDUP_REMOVED lines=10> */
.L_x_1:


//--------------------- .nv.shared.reserved.0     --------------------------
	.section	.nv.shared.reserved.0,"aw",@nobits
	.weak		__nv_reservedSMEM_offset_0_alias
	.size		__nv_reservedSMEM_offset_0_alias, 0, 64
	.other		__nv_reservedSMEM_offset_0_alias,@"STO_CUDA_RESERVED_SHARED STV_DEFAULT"
__nv_reservedSMEM_offset_0_alias:
	.zero		0
	.zero		64


//--------------------- .nv.constant0._Z12escalaGrisesPhS_ii --------------------------
	.section	.nv.constant0._Z12escalaGrisesPhS_ii,"a",@progbits
	.sectionflags	@""
	.align	4
.nv.constant0._Z12escalaGrisesPhS_ii:
	.zero		920


//--------------------- SYMBOLS --------------------------

	.type		.nv.reservedSmem.offset0,@object
	.size		.nv.reservedSmem.offset0,0x4
